//
// Generated by NVIDIA NVVM Compiler
//
// Compiler Build ID: CL-36424714
// Cuda compilation tools, release 13.0, V13.0.88
// Based on NVVM 20.0.0
//

.version 9.0
.target sm_100
.address_size 64

	// .globl	_Z28convertEdgeMaskToFloatDevicePfPhjj

.visible .entry _Z28convertEdgeMaskToFloatDevicePfPhjj(
	.param .u64 .ptr .align 1 _Z28convertEdgeMaskToFloatDevicePfPhjj_param_0,
	.param .u64 .ptr .align 1 _Z28convertEdgeMaskToFloatDevicePfPhjj_param_1,
	.param .u32 _Z28convertEdgeMaskToFloatDevicePfPhjj_param_2,
	.param .u32 _Z28convertEdgeMaskToFloatDevicePfPhjj_param_3
)
{
	.reg .pred 	%p<4>;
	.reg .b16 	%rs<4>;
	.reg .b32 	%r<15>;
	.reg .b32 	%f<2>;
	.reg .b64 	%rd<11>;

	ld.param.u64 	%rd1, [_Z28convertEdgeMaskToFloatDevicePfPhjj_param_0];
	ld.param.u64 	%rd2, [_Z28convertEdgeMaskToFloatDevicePfPhjj_param_1];
	ld.param.u32 	%r3, [_Z28convertEdgeMaskToFloatDevicePfPhjj_param_2];
	ld.param.u32 	%r5, [_Z28convertEdgeMaskToFloatDevicePfPhjj_param_3];
	mov.u32 	%r6, %ctaid.x;
	mov.u32 	%r7, %ntid.x;
	mov.u32 	%r8, %tid.x;
	mad.lo.s32 	%r1, %r6, %r7, %r8;
	mov.u32 	%r9, %ctaid.y;
	mov.u32 	%r10, %ntid.y;
	mov.u32 	%r11, %tid.y;
	mad.lo.s32 	%r12, %r9, %r10, %r11;
	setp.ge.u32 	%p1, %r1, %r3;
	setp.ge.u32 	%p2, %r12, %r5;
	or.pred  	%p3, %p1, %p2;
	@%p3 bra 	$L__BB0_2;
	cvta.to.global.u64 	%rd3, %rd2;
	cvta.to.global.u64 	%rd4, %rd1;
	mad.lo.s32 	%r13, %r3, %r12, %r1;
	cvt.u64.u32 	%rd5, %r13;
	add.s64 	%rd6, %rd3, %rd5;
	ld.global.u8 	%rs1, [%rd6];
	mad.lo.s32 	%r14, %r5, %r3, %r13;
	cvt.u64.u32 	%rd7, %r14;
	add.s64 	%rd8, %rd3, %rd7;
	ld.global.u8 	%rs2, [%rd8];
	min.u16 	%rs3, %rs1, %rs2;
	cvt.rn.f32.u16 	%f1, %rs3;
	mul.wide.u32 	%rd9, %r13, 4;
	add.s64 	%rd10, %rd4, %rd9;
	st.global.f32 	[%rd10], %f1;
$L__BB0_2:
	ret;

}


// ===== COMPILED SASS (sm_100) =====

	.target	sm_100

	.elftype	@"ET_EXEC"


//--------------------- .note.nv.tkinfo           --------------------------
	.section	.note.nv.tkinfo,"",@"SHT_NOTE"
	.sectionflags	@"SHF_NOTE_NV_TKINFO"
	.tkinfo
        /*0018*/ 	.word	0x00000002
        /*0030*/ 	.string	""
        /*0030*/ 	.string	"ptxas"
        /*0030*/ 	.string	"Cuda compilation tools, release 13.0, V13.0.88"
        /*0030*/ 	.string	"Build cuda_13.0.r13.0/compiler.36424714_0"
        /*0030*/ 	.string	"-arch sm_100 -m 64 "



//--------------------- .note.nv.cuinfo           --------------------------
	.section	.note.nv.cuinfo,"",@"SHT_NOTE"
	.sectionflags	@"SHF_NOTE_NV_CUINFO"
        /*0018*/ 	.short	0x0002
        /*001a*/ 	.short	0x0064
        /*001c*/ 	.short	0x0082
	.zero		2


//--------------------- .nv.info                  --------------------------
	.section	.nv.info,"",@"SHT_CUDA_INFO"
	.align	4


	//----- nvinfo : EIATTR_REGCOUNT
	.align		4
        /*0000*/ 	.byte	0x04, 0x2f
        /*0002*/ 	.short	(.L_1 - .L_0)
	.align		4
.L_0:
        /*0004*/ 	.word	index@(_Z28convertEdgeMaskToFloatDevicePfPhjj)
        /*0008*/ 	.word	0x0000000e


	//----- nvinfo : EIATTR_FRAME_SIZE
	.align		4
.L_1:
        /*000c*/ 	.byte	0x04, 0x11
        /*000e*/ 	.short	(.L_3 - .L_2)
	.align		4
.L_2:
        /*0010*/ 	.word	index@(_Z28convertEdgeMaskToFloatDevicePfPhjj)
        /*0014*/ 	.word	0x00000000


	//----- nvinfo : EIATTR_MIN_STACK_SIZE
	.align		4
.L_3:
        /*0018*/ 	.byte	0x04, 0x12
        /*001a*/ 	.short	(.L_5 - .L_4)
	.align		4
.L_4:
        /*001c*/ 	.word	index@(_Z28convertEdgeMaskToFloatDevicePfPhjj)
        /*0020*/ 	.word	0x00000000
.L_5:


//--------------------- .nv.compat                --------------------------
	.section	.nv.compat,"",@"SHT_CUDA_COMPAT_INFO"
	.align	4
        /*0000*/ 	.byte	0x02, 0x09, 0x00, 0x00, 0x02, 0x02, 0x01, 0x00, 0x02, 0x05, 0x05, 0x00, 0x03, 0x07, 0x01, 0x01
        /*0010*/ 	.byte	0x02, 0x03, 0x00, 0x00, 0x02, 0x06, 0x01, 0x00, 0x04, 0x0b, 0x08, 0x00, 0x09, 0x00, 0x00, 0x00
        /*0020*/ 	.byte	0x00, 0x00, 0x00, 0x00


//--------------------- .nv.info._Z28convertEdgeMaskToFloatDevicePfPhjj --------------------------
	.section	.nv.info._Z28convertEdgeMaskToFloatDevicePfPhjj,"",@"SHT_CUDA_INFO"
	.sectionflags	@""
	.align	4


	//----- nvinfo : EIATTR_CUDA_API_VERSION
	.align		4
        /*0000*/ 	.byte	0x04, 0x37
        /*0002*/ 	.short	(.L_7 - .L_6)
.L_6:
        /*0004*/ 	.word	0x00000082


	//----- nvinfo : EIATTR_KPARAM_INFO
	.align		4
.L_7:
        /*0008*/ 	.byte	0x04, 0x17
        /*000a*/ 	.short	(.L_9 - .L_8)
.L_8:
        /*000c*/ 	.word	0x00000000
        /*0010*/ 	.short	0x0003
        /*0012*/ 	.short	0x0014
        /*0014*/ 	.byte	0x00, 0xf0, 0x11, 0x00


	//----- nvinfo : EIATTR_KPARAM_INFO
	.align		4
.L_9:
        /*0018*/ 	.byte	0x04, 0x17
        /*001a*/ 	.short	(.L_11 - .L_10)
.L_10:
        /*001c*/ 	.word	0x00000000
        /*0020*/ 	.short	0x0002
        /*0022*/ 	.short	0x0010
        /*0024*/ 	.byte	0x00, 0xf0, 0x11, 0x00


	//----- nvinfo : EIATTR_KPARAM_INFO
	.align		4
.L_11:
        /*0028*/ 	.byte	0x04, 0x17
        /*002a*/ 	.short	(.L_13 - .L_12)
.L_12:
        /*002c*/ 	.word	0x00000000
        /*0030*/ 	.short	0x0001
        /*0032*/ 	.short	0x0008
        /*0034*/ 	.byte	0x00, 0xf5, 0x21, 0x00


	//----- nvinfo : EIATTR_KPARAM_INFO
	.align		4
.L_13:
        /*0038*/ 	.byte	0x04, 0x17
        /*003a*/ 	.short	(.L_15 - .L_14)
.L_14:
        /*003c*/ 	.word	0x00000000
        /*0040*/ 	.short	0x0000
        /*0042*/ 	.short	0x0000
        /*0044*/ 	.byte	0x00, 0xf5, 0x21, 0x00


	//----- nvinfo : EIATTR_SPARSE_MMA_MASK
	.align		4
.L_15:
        /*0048*/ 	.byte	0x03, 0x50
        /*004a*/ 	.short	0x0000


	//----- nvinfo : EIATTR_MAXREG_COUNT
	.align		4
        /*004c*/ 	.byte	0x03, 0x1b
        /*004e*/ 	.short	0x00ff


	//----- nvinfo : EIATTR_MERCURY_ISA_VERSION
	.align		4
        /*0050*/ 	.byte	0x03, 0x5f
        /*0052*/ 	.short	0x0101


	//----- nvinfo : EIATTR_VRC_CTA_INIT_COUNT
	.align		4
        /*0054*/ 	.byte	0x02, 0x4a
	.zero		1
	.zero		1


	//----- nvinfo : EIATTR_EXIT_INSTR_OFFSETS
	.align		4
        /*0058*/ 	.byte	0x04, 0x1c
        /*005a*/ 	.short	(.L_17 - .L_16)


	//   ....[0]....
.L_16:
        /*005c*/ 	.word	0x000000c0


	//   ....[1]....
        /*0060*/ 	.word	0x000001c0


	//----- nvinfo : EIATTR_CBANK_PARAM_SIZE
	.align		4
.L_17:
        /*0064*/ 	.byte	0x03, 0x19
        /*0066*/ 	.short	0x0018


	//----- nvinfo : EIATTR_PARAM_CBANK
	.align		4
        /*0068*/ 	.byte	0x04, 0x0a
        /*006a*/ 	.short	(.L_19 - .L_18)
	.align		4
.L_18:
        /*006c*/ 	.word	index@(.nv.constant0._Z28convertEdgeMaskToFloatDevicePfPhjj)
        /*0070*/ 	.short	0x0380
        /*0072*/ 	.short	0x0018


	//----- nvinfo : EIATTR_SW_WAR
	.align		4
.L_19:
        /*0074*/ 	.byte	0x04, 0x36
        /*0076*/ 	.short	(.L_21 - .L_20)
.L_20:
        /*0078*/ 	.word	0x00000008
.L_21:


//--------------------- .nv.callgraph             --------------------------
	.section	.nv.callgraph,"",@"SHT_CUDA_CALLGRAPH"
	.align	4
	.sectionentsize	8
	.align		4
        /*0000*/ 	.word	0x00000000
	.align		4
        /*0004*/ 	.word	0xffffffff
	.align		4
        /*0008*/ 	.word	0x00000000
	.align		4
        /*000c*/ 	.word	0xfffffffe
	.align		4
        /*0010*/ 	.word	0x00000000
	.align		4
        /*0014*/ 	.word	0xfffffffd
	.align		4
        /*0018*/ 	.word	0x00000000
	.align		4
        /*001c*/ 	.word	0xfffffffc


//--------------------- .text._Z28convertEdgeMaskToFloatDevicePfPhjj --------------------------
	.section	.text._Z28convertEdgeMaskToFloatDevicePfPhjj,"ax",@progbits
	.align	128
        .global         _Z28convertEdgeMaskToFloatDevicePfPhjj
        .type           _Z28convertEdgeMaskToFloatDevicePfPhjj,@function
        .size           _Z28convertEdgeMaskToFloatDevicePfPhjj,(.L_x_1 - _Z28convertEdgeMaskToFloatDevicePfPhjj)
        .other          _Z28convertEdgeMaskToFloatDevicePfPhjj,@"STO_CUDA_ENTRY STV_DEFAULT"
_Z28convertEdgeMaskToFloatDevicePfPhjj:
.text._Z28convertEdgeMaskToFloatDevicePfPhjj:
[----:B------:R-:W-:Y:S01]  /*0000*/  LDC R1, c[0x0][0x37c] ;  /* 0x0000df00ff017b82 */ /* 0x000fe20000000800 */
[----:B------:R-:W0:Y:S07]  /*0010*/  S2R R5, SR_TID.Y ;  /* 0x0000000000057919 */ /* 0x000e2e0000002200 */
[----:B------:R-:W1:Y:S01]  /*0020*/  LDC R3, c[0x0][0x360] ;  /* 0x0000d800ff037b82 */ /* 0x000e620000000800 */
[----:B------:R-:W1:Y:S07]  /*0030*/  S2R R2, SR_TID.X ;  /* 0x0000000000027919 */ /* 0x000e6e0000002100 */
[----:B------:R-:W0:Y:S08]  /*0040*/  S2UR UR5, SR_CTAID.Y ;  /* 0x00000000000579c3 */ /* 0x000e300000002600 */
[----:B------:R-:W0:Y:S08]  /*0050*/  LDC R0, c[0x0][0x364] ;  /* 0x0000d900ff007b82 */ /* 0x000e300000000800 */
[----:B------:R-:W1:Y:S08]  /*0060*/  S2UR UR4, SR_CTAID.X ;  /* 0x00000000000479c3 */ /* 0x000e700000002500 */
[----:B------:R-:W2:Y:S01]  /*0070*/  LDC.64 R6, c[0x0][0x390] ;  /* 0x0000e400ff067b82 */ /* 0x000ea20000000a00 */
[----:B0-----:R-:W-:-:S02]  /*0080*/  IMAD R0, R0, UR5, R5 ;  /* 0x0000000500007c24 */ /* 0x001fc4000f8e0205 */
[----:B-1----:R-:W-:-:S03]  /*0090*/  IMAD R3, R3, UR4, R2 ;  /* 0x0000000403037c24 */ /* 0x002fc6000f8e0202 */
[----:B--2---:R-:W-:-:S04]  /*00a0*/  ISETP.GE.U32.AND P0, PT, R0, R7, PT ;  /* 0x000000070000720c */ /* 0x004fc80003f06070 */
[----:B------:R-:W-:-:S13]  /*00b0*/  ISETP.GE.U32.OR P0, PT, R3, R6, P0 ;  /* 0x000000060300720c */ /* 0x000fda0000706470 */
[----:B------:R-:W-:Y:S05]  /*00c0*/  @P0 EXIT ;  /* 0x000000000000094d */ /* 0x000fea0003800000 */
[----:B------:R-:W0:Y:S01]  /*00d0*/  LDCU.64 UR6, c[0x0][0x388] ;  /* 0x00007100ff0677ac */ /* 0x000e220008000a00 */
[-C--:B------:R-:W-:Y:S02]  /*00e0*/  IMAD R9, R0, R6.reuse, R3 ;  /* 0x0000000600097224 */ /* 0x080fe400078e0203 */
[----:B------:R-:W1:Y:S01]  /*00f0*/  LDC.64 R2, c[0x0][0x380] ;  /* 0x0000e000ff027b82 */ /* 0x000e620000000a00 */
[----:B------:R-:W2:Y:S01]  /*0100*/  LDCU.64 UR4, c[0x0][0x358] ;  /* 0x00006b00ff0477ac */ /* 0x000ea20008000a00 */
[----:B------:R-:W-:Y:S01]  /*0110*/  IMAD R6, R7, R6, R9 ;  /* 0x0000000607067224 */ /* 0x000fe200078e0209 */
[----:B0-----:R-:W-:-:S04]  /*0120*/  IADD3 R4, P0, PT, R9, UR6, RZ ;  /* 0x0000000609047c10 */ /* 0x001fc8000ff1e0ff */
[----:B------:R-:W-:Y:S02]  /*0130*/  IADD3 R6, P1, PT, R6, UR6, RZ ;  /* 0x0000000606067c10 */ /* 0x000fe4000ff3e0ff */
[----:B------:R-:W-:Y:S02]  /*0140*/  IADD3.X R5, PT, PT, RZ, UR7, RZ, P0, !PT ;  /* 0x00000007ff057c10 */ /* 0x000fe400087fe4ff */
[----:B------:R-:W-:-:S03]  /*0150*/  IADD3.X R7, PT, PT, RZ, UR7, RZ, P1, !PT ;  /* 0x00000007ff077c10 */ /* 0x000fc60008ffe4ff */
[----:B--2---:R-:W2:Y:S04]  /*0160*/  LDG.E.U8 R4, desc[UR4][R4.64] ;  /* 0x0000000404047981 */ /* 0x004ea8000c1e1100 */
[----:B------:R-:W2:Y:S01]  /*0170*/  LDG.E.U8 R6, desc[UR4][R6.64] ;  /* 0x0000000406067981 */ /* 0x000ea2000c1e1100 */
[----:B-1----:R-:W-:Y:S01]  /*0180*/  IMAD.WIDE.U32 R2, R9, 0x4, R2 ;  /* 0x0000000409027825 */ /* 0x002fe200078e0002 */
[----:B--2---:R-:W-:-:S04]  /*0190*/  VIMNMX.U16x2 R0, PT, PT, R4, R6, PT ;  /* 0x0000000604007248 */ /* 0x004fc80003fe0200 */
[----:B------:R-:W0:Y:S02]  /*01a0*/  I2F.U16 R11, R0 ;  /* 0x00000000000b7306 */ /* 0x000e240000101000 */
[----:B0-----:R-:W-:Y:S01]  /*01b0*/  STG.E desc[UR4][R2.64], R11 ;  /* 0x0000000b02007986 */ /* 0x001fe2000c101904 */
[----:B------:R-:W-:Y:S05]  /*01c0*/  EXIT ;  /* 0x000000000000794d */ /* 0x000fea0003800000 */
.L_x_0:
[----:B------:R-:W-:-:S00]  /*01d0*/  BRA `(.L_x_0) ;  /* 0xfffffffc00fc7947 */ /* 0x000fc0000383ffff */
[----:B------:R-:W-:-:S00]  /*01e0*/  NOP ;  /* 0x0000000000007918 */ /* 0x000fc00000000000 */
        /* <DEDUP_REMOVED lines=9> */
.L_x_1:


//--------------------- .nv.shared.reserved.0     --------------------------
	.section	.nv.shared.reserved.0,"aw",@nobits
	.weak		__nv_reservedSMEM_offset_0_alias
	.size		__nv_reservedSMEM_offset_0_alias, 0, 64
	.other		__nv_reservedSMEM_offset_0_alias,@"STO_CUDA_RESERVED_SHARED STV_DEFAULT"
__nv_reservedSMEM_offset_0_alias:
	.zero		0
	.zero		64


//--------------------- .nv.constant0._Z28convertEdgeMaskToFloatDevicePfPhjj --------------------------
	.section	.nv.constant0._Z28convertEdgeMaskToFloatDevicePfPhjj,"a",@progbits
	.sectionflags	@""
	.align	4
.nv.constant0._Z28convertEdgeMaskToFloatDevicePfPhjj:
	.zero		920


//--------------------- SYMBOLS --------------------------

	.type		.nv.reservedSmem.offset0,@object
	.size		.nv.reservedSmem.offset0,0x4
